	.headerflags	@"EF_CUDA_TEXMODE_UNIFIED EF_CUDA_64BIT_ADDRESS EF_CUDA_ACCELERATORS EF_CUDA_SM90 EF_CUDA_VIRTUAL_SM(EF_CUDA_SM90)"
	.elftype	@"ET_EXEC"


//--------------------- .nv.info                  --------------------------
	.section	.nv.info,"",@"SHT_CUDA_INFO"
	.align	4


	//----- nvinfo : EIATTR_REGCOUNT
	.align		4
        /*0000*/ 	.byte	0x04, 0x2f
        /*0002*/ 	.short	(.L_1 - .L_0)
	.align		4
.L_0:
        /*0004*/ 	.word	index@(triton_poi_fused_cat_24)
        /*0008*/ 	.word	0x00000015


	//----- nvinfo : EIATTR_MIN_STACK_SIZE
	.align		4
.L_1:
        /*000c*/ 	.byte	0x04, 0x12
        /*000e*/ 	.short	(.L_3 - .L_2)
	.align		4
.L_2:
        /*0010*/ 	.word	index@(triton_poi_fused_cat_24)
        /*0014*/ 	.word	0x00000000


	//----- nvinfo : EIATTR_FRAME_SIZE
	.align		4
.L_3:
        /*0018*/ 	.byte	0x04, 0x11
        /*001a*/ 	.short	(.L_5 - .L_4)
	.align		4
.L_4:
        /*001c*/ 	.word	index@(triton_poi_fused_cat_24)
        /*0020*/ 	.word	0x00000000


	//----- nvinfo : EIATTR_MIN_STACK_SIZE
	.align		4
.L_5:
        /*0024*/ 	.byte	0x04, 0x12
        /*0026*/ 	.short	(.L_7 - .L_6)
	.align		4
.L_6:
        /*0028*/ 	.word	index@(triton_poi_fused_cat_24)
        /*002c*/ 	.word	0x00000000
.L_7:


//--------------------- .nv.info.triton_poi_fused_cat_24 --------------------------
	.section	.nv.info.triton_poi_fused_cat_24,"",@"SHT_CUDA_INFO"
	.sectionflags	@""
	.align	4


	//----- nvinfo : EIATTR_CUDA_API_VERSION
	.align		4
        /*0000*/ 	.byte	0x04, 0x37
        /*0002*/ 	.short	(.L_9 - .L_8)
.L_8:
        /*0004*/ 	.word	0x0000007c


	//----- nvinfo : EIATTR_KPARAM_INFO
	.align		4
.L_9:
        /*0008*/ 	.byte	0x04, 0x17
        /*000a*/ 	.short	(.L_11 - .L_10)
.L_10:
        /*000c*/ 	.word	0x00000000
        /*0010*/ 	.short	0x0004
        /*0012*/ 	.short	0x0020
        /*0014*/ 	.byte	0x00, 0xf0, 0x11, 0x00


	//----- nvinfo : EIATTR_KPARAM_INFO
	.align		4
.L_11:
        /*0018*/ 	.byte	0x04, 0x17
        /*001a*/ 	.short	(.L_13 - .L_12)
.L_12:
        /*001c*/ 	.word	0x00000000
        /*0020*/ 	.short	0x0003
        /*0022*/ 	.short	0x0018
        /*0024*/ 	.byte	0x00, 0xf4, 0x21, 0x00


	//----- nvinfo : EIATTR_KPARAM_INFO
	.align		4
.L_13:
        /*0028*/ 	.byte	0x04, 0x17
        /*002a*/ 	.short	(.L_15 - .L_14)
.L_14:
        /*002c*/ 	.word	0x00000000
        /*0030*/ 	.short	0x0002
        /*0032*/ 	.short	0x0010
        /*0034*/ 	.byte	0x00, 0xf4, 0x21, 0x00


	//----- nvinfo : EIATTR_KPARAM_INFO
	.align		4
.L_15:
        /*0038*/ 	.byte	0x04, 0x17
        /*003a*/ 	.short	(.L_17 - .L_16)
.L_16:
        /*003c*/ 	.word	0x00000000
        /*0040*/ 	.short	0x0001
        /*0042*/ 	.short	0x0008
        /*0044*/ 	.byte	0x00, 0xf4, 0x21, 0x00


	//----- nvinfo : EIATTR_KPARAM_INFO
	.align		4
.L_17:
        /*0048*/ 	.byte	0x04, 0x17
        /*004a*/ 	.short	(.L_19 - .L_18)
.L_18:
        /*004c*/ 	.word	0x00000000
        /*0050*/ 	.short	0x0000
        /*0052*/ 	.short	0x0000
        /*0054*/ 	.byte	0x00, 0xf4, 0x21, 0x00


	//----- nvinfo : EIATTR_SPARSE_MMA_MASK
	.align		4
.L_19:
        /*0058*/ 	.byte	0x03, 0x50
        /*005a*/ 	.short	0x0000


	//----- nvinfo : EIATTR_MAXREG_COUNT
	.align		4
        /*005c*/ 	.byte	0x03, 0x1b
        /*005e*/ 	.short	0x00ff


	//----- nvinfo : EIATTR_EXIT_INSTR_OFFSETS
	.align		4
        /*0060*/ 	.byte	0x04, 0x1c
        /*0062*/ 	.short	(.L_21 - .L_20)


	//   ....[0]....
.L_20:
        /*0064*/ 	.word	0x00000590


	//----- nvinfo : EIATTR_REQNTID
	.align		4
.L_21:
        /*0068*/ 	.byte	0x04, 0x10
        /*006a*/ 	.short	(.L_23 - .L_22)
.L_22:
        /*006c*/ 	.word	0x00000100
        /*0070*/ 	.word	0x00000001
        /*0074*/ 	.word	0x00000001


	//----- nvinfo : EIATTR_CBANK_PARAM_SIZE
	.align		4
.L_23:
        /*0078*/ 	.byte	0x03, 0x19
        /*007a*/ 	.short	0x0024


	//----- nvinfo : EIATTR_PARAM_CBANK
	.align		4
        /*007c*/ 	.byte	0x04, 0x0a
        /*007e*/ 	.short	(.L_25 - .L_24)
	.align		4
.L_24:
        /*0080*/ 	.word	index@(.nv.constant0.triton_poi_fused_cat_24)
        /*0084*/ 	.short	0x0210
        /*0086*/ 	.short	0x0024


	//----- nvinfo : EIATTR_SW_WAR
	.align		4
.L_25:
        /*0088*/ 	.byte	0x04, 0x36
        /*008a*/ 	.short	(.L_27 - .L_26)
.L_26:
        /*008c*/ 	.word	0x00000008
.L_27:


//--------------------- .nv.callgraph             --------------------------
	.section	.nv.callgraph,"",@"SHT_CUDA_CALLGRAPH"
	.align	4
	.sectionentsize	8
	.align		4
        /*0000*/ 	.word	0x00000000
	.align		4
        /*0004*/ 	.word	0xffffffff
	.align		4
        /*0008*/ 	.word	0x00000000
	.align		4
        /*000c*/ 	.word	0xfffffffe
	.align		4
        /*0010*/ 	.word	0x00000000
	.align		4
        /*0014*/ 	.word	0xfffffffd
	.align		4
        /*0018*/ 	.word	0x00000000
	.align		4
        /*001c*/ 	.word	0xfffffffc


//--------------------- .text.triton_poi_fused_cat_24 --------------------------
	.section	.text.triton_poi_fused_cat_24,"ax",@progbits
	.align	128
        .global         triton_poi_fused_cat_24
        .type           triton_poi_fused_cat_24,@function
        .size           triton_poi_fused_cat_24,(.L_x_1 - triton_poi_fused_cat_24)
        .other          triton_poi_fused_cat_24,@"STO_CUDA_ENTRY STV_DEFAULT"
triton_poi_fused_cat_24:
.text.triton_poi_fused_cat_24:
[----:B------:R-:W-:Y:S01]  /*0000*/  LDC R1, c[0x0][0x28] ;  /* 0x00000a00ff017b82 */ /* 0x000fe20000000800 */
[----:B------:R-:W1:Y:S07]  /*0010*/  S2R R0, SR_TID.X ;  /* 0x0000000000007919 */ /* 0x000e6e0000002100 */
[----:B------:R-:W2:Y:S01]  /*0020*/  LDC.64 R10, c[0x0][0x218] ;  /* 0x00008600ff0a7b82 */ /* 0x000ea20000000a00 */
[----:B------:R-:W-:Y:S01]  /*0030*/  CS2R R14, SRZ ;  /* 0x00000000000e7805 */ /* 0x000fe2000001ff00 */
[----:B------:R-:W-:Y:S01]  /*0040*/  ULDC.64 UR4, c[0x0][0x208] ;  /* 0x0000820000047ab9 */ /* 0x000fe20000000a00 */
[----:B------:R-:W3:Y:S05]  /*0050*/  S2R R3, SR_CTAID.X ;  /* 0x0000000000037919 */ /* 0x000eea0000002500 */
[----:B------:R-:W4:Y:S08]  /*0060*/  LDC.64 R12, c[0x0][0x220] ;  /* 0x00008800ff0c7b82 */ /* 0x000f300000000a00 */
[----:B------:R-:W5:Y:S01]  /*0070*/  LDC.64 R8, c[0x0][0x210] ;  /* 0x00008400ff087b82 */ /* 0x000f620000000a00 */
[----:B-1----:R-:W-:-:S04]  /*0080*/  SHF.L.U32 R0, R0, 0x1, RZ ;  /* 0x0000000100007819 */ /* 0x002fc800000006ff */
[----:B------:R-:W-:-:S04]  /*0090*/  LOP3.LUT R0, R0, 0x1fe, RZ, 0xc0, !PT ;  /* 0x000001fe00007812 */ /* 0x000fc800078ec0ff */
[----:B---3--:R-:W-:-:S04]  /*00a0*/  LEA R0, R3, R0, 0x9 ;  /* 0x0000000003007211 */ /* 0x008fc800078e48ff */
[----:B------:R-:W-:-:S04]  /*00b0*/  SHF.R.S32.HI R3, RZ, 0x1f, R0 ;  /* 0x0000001fff037819 */ /* 0x000fc80000011400 */
[----:B------:R-:W-:-:S04]  /*00c0*/  LEA.HI R3, R3, R0, RZ, 0x7 ;  /* 0x0000000003037211 */ /* 0x000fc800078f38ff */
[----:B------:R-:W-:Y:S02]  /*00d0*/  LOP3.LUT R5, R3, 0xffffff80, RZ, 0xc0, !PT ;  /* 0xffffff8003057812 */ /* 0x000fe400078ec0ff */
[----:B------:R-:W-:Y:S02]  /*00e0*/  SHF.R.S32.HI R3, RZ, 0x7, R3 ;  /* 0x00000007ff037819 */ /* 0x000fe40000011403 */
[----:B------:R-:W-:-:S04]  /*00f0*/  IADD3 R2, R0, -R5, RZ ;  /* 0x8000000500027210 */ /* 0x000fc80007ffe0ff */
[C---:B------:R-:W-:Y:S02]  /*0100*/  ISETP.GE.AND P0, PT, R2.reuse, 0x40, PT ;  /* 0x000000400200780c */ /* 0x040fe40003f06270 */
[----:B------:R-:W-:Y:S02]  /*0110*/  LEA R5, R3, R2, 0x6 ;  /* 0x0000000203057211 */ /* 0x000fe400078e30ff */
[----:B------:R-:W-:-:S03]  /*0120*/  ISETP.GT.AND P2, PT, R2, 0x3f, PT ;  /* 0x0000003f0200780c */ /* 0x000fc60003f44270 */
[----:B--2---:R-:W-:Y:S01]  /*0130*/  IMAD.WIDE R10, R5, 0x4, R10 ;  /* 0x00000004050a7825 */ /* 0x004fe200078e020a */
[----:B------:R-:W-:-:S03]  /*0140*/  CS2R R2, SRZ ;  /* 0x0000000000027805 */ /* 0x000fc6000001ff00 */
[C---:B----4-:R-:W-:Y:S02]  /*0150*/  IMAD.WIDE R12, R5.reuse, 0x4, R12 ;  /* 0x00000004050c7825 */ /* 0x050fe400078e020c */
[----:B------:R-:W2:Y:S04]  /*0160*/  @!P0 LDG.E.EL.64 R14, desc[UR4][R10.64] ;  /* 0x000000040a0e8981 */ /* 0x000ea8000c2e1b00 */
[----:B------:R-:W3:Y:S01]  /*0170*/  @P2 LDG.E.EL.64 R2, desc[UR4][R12.64+-0x100] ;  /* 0xffff00040c022981 */ /* 0x000ee2000c2e1b00 */
[----:B-----5:R-:W-:Y:S01]  /*0180*/  IMAD.WIDE R8, R5, 0x4, R8 ;  /* 0x0000000405087825 */ /* 0x020fe200078e0208 */
[----:B------:R-:W-:-:S06]  /*0190*/  CS2R R4, SRZ ;  /* 0x0000000000047805 */ /* 0x000fcc000001ff00 */
[----:B------:R1:W4:Y:S01]  /*01a0*/  @!P0 LDG.E.EL.64 R4, desc[UR4][R8.64] ;  /* 0x0000000408048981 */ /* 0x000322000c2e1b00 */
[----:B--2---:R-:W-:Y:S02]  /*01b0*/  SEL R7, R14, RZ, !P0 ;  /* 0x000000ff0e077207 */ /* 0x004fe40004000000 */
[----:B------:R-:W-:Y:S02]  /*01c0*/  SEL R6, R15, RZ, !P0 ;  /* 0x000000ff0f067207 */ /* 0x000fe40004000000 */
[----:B---3--:R-:W-:Y:S01]  /*01d0*/  SEL R2, R2, RZ, P2 ;  /* 0x000000ff02027207 */ /* 0x008fe20001000000 */
[----:B------:R-:W-:Y:S01]  /*01e0*/  FADD R10, RZ, -R7 ;  /* 0x80000007ff0a7221 */ /* 0x000fe20000000000 */
[----:B------:R-:W-:-:S03]  /*01f0*/  SEL R3, R3, RZ, P2 ;  /* 0x000000ff03037207 */ /* 0x000fc60001000000 */
[----:B------:R-:W-:Y:S01]  /*0200*/  FMUL R11, R10, 1.4426950216293334961 ;  /* 0x3fb8aa3b0a0b7820 */ /* 0x000fe20000400000 */
[----:B------:R-:W-:Y:S01]  /*0210*/  FADD R10, RZ, -R6 ;  /* 0x80000006ff0a7221 */ /* 0x000fe20000000000 */
[----:B------:R-:W-:Y:S01]  /*0220*/  FADD R12, RZ, -R2 ;  /* 0x80000002ff0c7221 */ /* 0x000fe20000000000 */
[----:B-1----:R-:W-:Y:S01]  /*0230*/  FADD R8, RZ, -R3 ;  /* 0x80000003ff087221 */ /* 0x002fe20000000000 */
[----:B----4-:R-:W-:Y:S01]  /*0240*/  SEL R18, R4, RZ, !P0 ;  /* 0x000000ff04127207 */ /* 0x010fe20004000000 */
[----:B------:R-:W-:Y:S01]  /*0250*/  FMUL R10, R10, 1.4426950216293334961 ;  /* 0x3fb8aa3b0a0a7820 */ /* 0x000fe20000400000 */
[----:B------:R-:W-:Y:S01]  /*0260*/  FSETP.GEU.AND P1, PT, R11, -126, PT ;  /* 0xc2fc00000b00780b */ /* 0x000fe20003f2e000 */
[----:B------:R-:W-:Y:S01]  /*0270*/  FMUL R13, R12, 1.4426950216293334961 ;  /* 0x3fb8aa3b0c0d7820 */ /* 0x000fe20000400000 */
[----:B------:R-:W-:Y:S01]  /*0280*/  FMUL R15, R8, 1.4426950216293334961 ;  /* 0x3fb8aa3b080f7820 */ /* 0x000fe20000400000 */
[----:B------:R-:W-:Y:S02]  /*0290*/  SEL R5, R5, RZ, !P0 ;  /* 0x000000ff05057207 */ /* 0x000fe40004000000 */
[----:B------:R-:W-:-:S02]  /*02a0*/  FSETP.GEU.AND P4, PT, R10, -126, PT ;  /* 0xc2fc00000a00780b */ /* 0x000fc40003f8e000 */
[----:B------:R-:W-:Y:S02]  /*02b0*/  FSETP.GEU.AND P2, PT, R13, -126, PT ;  /* 0xc2fc00000d00780b */ /* 0x000fe40003f4e000 */
[----:B------:R-:W-:-:S04]  /*02c0*/  FSETP.GEU.AND P3, PT, R15, -126, PT ;  /* 0xc2fc00000f00780b */ /* 0x000fc80003f6e000 */
[----:B------:R-:W-:-:S04]  /*02d0*/  @!P1 FMUL R11, R11, 0.5 ;  /* 0x3f0000000b0b9820 */ /* 0x000fc80000400000 */
[----:B------:R-:W1:Y:S01]  /*02e0*/  MUFU.EX2 R8, R11 ;  /* 0x0000000b00087308 */ /* 0x000e620000000800 */
[----:B------:R-:W-:Y:S02]  /*02f0*/  @!P4 FMUL R10, R10, 0.5 ;  /* 0x3f0000000a0ac820 */ /* 0x000fe40000400000 */
[----:B------:R-:W-:Y:S02]  /*0300*/  @!P2 FMUL R13, R13, 0.5 ;  /* 0x3f0000000d0da820 */ /* 0x000fe40000400000 */
[----:B------:R-:W-:-:S03]  /*0310*/  @!P3 FMUL R15, R15, 0.5 ;  /* 0x3f0000000f0fb820 */ /* 0x000fc60000400000 */
[----:B------:R-:W2:Y:S01]  /*0320*/  MUFU.EX2 R9, R10 ;  /* 0x0000000a00097308 */ /* 0x000ea20000000800 */
[----:B-1----:R-:W-:-:S07]  /*0330*/  @!P1 FMUL R8, R8, R8 ;  /* 0x0000000808089220 */ /* 0x002fce0000400000 */
[----:B------:R-:W1:Y:S01]  /*0340*/  MUFU.EX2 R14, R13 ;  /* 0x0000000d000e7308 */ /* 0x000e620000000800 */
[----:B------:R-:W-:Y:S01]  /*0350*/  FADD R12, R8, 1 ;  /* 0x3f800000080c7421 */ /* 0x000fe20000000000 */
[----:B--2---:R-:W-:-:S06]  /*0360*/  @!P4 FMUL R9, R9, R9 ;  /* 0x000000090909c220 */ /* 0x004fcc0000400000 */
[----:B------:R2:W3:Y:S01]  /*0370*/  MUFU.EX2 R16, R15 ;  /* 0x0000000f00107308 */ /* 0x0004e20000000800 */
[----:B------:R-:W-:Y:S01]  /*0380*/  FSETP.GT.AND P1, PT, R12, 8.50705917302346158658e+37, PT ;  /* 0x7e8000000c00780b */ /* 0x000fe20003f24000 */
[----:B------:R-:W-:Y:S02]  /*0390*/  FADD R11, R9, 1 ;  /* 0x3f800000090b7421 */ /* 0x000fe40000000000 */
[----:B------:R-:W4:Y:S01]  /*03a0*/  LDC.64 R8, c[0x0][0x228] ;  /* 0x00008a00ff087b82 */ /* 0x000f220000000a00 */
[----:B-1----:R-:W-:Y:S02]  /*03b0*/  @!P2 FMUL R14, R14, R14 ;  /* 0x0000000e0e0ea220 */ /* 0x002fe40000400000 */
[----:B------:R-:W-:Y:S01]  /*03c0*/  FSETP.GT.AND P2, PT, R11, 8.50705917302346158658e+37, PT ;  /* 0x7e8000000b00780b */ /* 0x000fe20003f44000 */
[----:B--2---:R-:W-:Y:S01]  /*03d0*/  HFMA2.MMA R15, -RZ, RZ, 1.625, 0 ;  /* 0x3e800000ff0f7435 */ /* 0x004fe200000001ff */
[----:B------:R-:W-:-:S05]  /*03e0*/  FADD R14, R14, 1 ;  /* 0x3f8000000e0e7421 */ /* 0x000fca0000000000 */
[----:B------:R-:W-:Y:S01]  /*03f0*/  @P1 FMUL R12, R12, 0.25 ;  /* 0x3e8000000c0c1820 */ /* 0x000fe20000400000 */
[----:B---3--:R-:W-:Y:S01]  /*0400*/  @!P3 FMUL R16, R16, R16 ;  /* 0x000000101010b220 */ /* 0x008fe20000400000 */
[----:B------:R-:W-:-:S03]  /*0410*/  FSETP.GT.AND P3, PT, R14, 8.50705917302346158658e+37, PT ;  /* 0x7e8000000e00780b */ /* 0x000fc60003f64000 */
[----:B------:R-:W-:Y:S01]  /*0420*/  FADD R16, R16, 1 ;  /* 0x3f80000010107421 */ /* 0x000fe20000000000 */
[----:B------:R-:W1:Y:S01]  /*0430*/  MUFU.RCP R12, R12 ;  /* 0x0000000c000c7308 */ /* 0x000e620000001000 */
[----:B------:R-:W-:Y:S01]  /*0440*/  @P2 FMUL R11, R11, 0.25 ;  /* 0x3e8000000b0b2820 */ /* 0x000fe20000400000 */
[C---:B------:R-:W-:Y:S02]  /*0450*/  FSEL R13, R15.reuse, 1, P1 ;  /* 0x3f8000000f0d7808 */ /* 0x040fe40000800000 */
[----:B------:R-:W-:Y:S02]  /*0460*/  FSETP.GT.AND P4, PT, R16, 8.50705917302346158658e+37, PT ;  /* 0x7e8000001000780b */ /* 0x000fe40003f84000 */
[----:B------:R-:W-:Y:S02]  /*0470*/  FSEL R10, R15, 1, P2 ;  /* 0x3f8000000f0a7808 */ /* 0x000fe40001000000 */
[----:B------:R-:W2:Y:S01]  /*0480*/  MUFU.RCP R11, R11 ;  /* 0x0000000b000b7308 */ /* 0x000ea20000001000 */
[----:B------:R-:W-:Y:S01]  /*0490*/  @P3 FMUL R14, R14, 0.25 ;  /* 0x3e8000000e0e3820 */ /* 0x000fe20000400000 */
[----:B----4-:R-:W-:-:S04]  /*04a0*/  IMAD.WIDE R8, R0, 0x4, R8 ;  /* 0x0000000400087825 */ /* 0x010fc800078e0208 */
[----:B-1----:R-:W-:Y:S02]  /*04b0*/  FMUL R12, R12, R13 ;  /* 0x0000000d0c0c7220 */ /* 0x002fe40000400000 */
[----:B------:R-:W1:Y:S01]  /*04c0*/  MUFU.RCP R14, R14 ;  /* 0x0000000e000e7308 */ /* 0x000e620000001000 */
[----:B------:R-:W-:Y:S01]  /*04d0*/  @P4 FMUL R16, R16, 0.25 ;  /* 0x3e80000010104820 */ /* 0x000fe20000400000 */
[C---:B------:R-:W-:Y:S02]  /*04e0*/  FSEL R13, R15.reuse, 1, P3 ;  /* 0x3f8000000f0d7808 */ /* 0x040fe40001800000 */
[----:B------:R-:W-:Y:S01]  /*04f0*/  FSEL R15, R15, 1, P4 ;  /* 0x3f8000000f0f7808 */ /* 0x000fe20002000000 */
[----:B--2---:R-:W-:-:S03]  /*0500*/  FMUL R11, R11, R10 ;  /* 0x0000000a0b0b7220 */ /* 0x004fc60000400000 */
[----:B------:R-:W2:Y:S01]  /*0510*/  MUFU.RCP R16, R16 ;  /* 0x0000001000107308 */ /* 0x000ea20000001000 */
[----:B------:R-:W-:Y:S01]  /*0520*/  FFMA R10, R7, R12, R18 ;  /* 0x0000000c070a7223 */ /* 0x000fe20000000012 */
[----:B------:R-:W-:Y:S01]  /*0530*/  FFMA R11, R6, R11, R5 ;  /* 0x0000000b060b7223 */ /* 0x000fe20000000005 */
[----:B-1----:R-:W-:-:S04]  /*0540*/  FMUL R13, R14, R13 ;  /* 0x0000000d0e0d7220 */ /* 0x002fc80000400000 */
[----:B------:R-:W-:Y:S01]  /*0550*/  @P0 FMUL R10, R2, R13 ;  /* 0x0000000d020a0220 */ /* 0x000fe20000400000 */
[----:B--2---:R-:W-:-:S04]  /*0560*/  FMUL R4, R16, R15 ;  /* 0x0000000f10047220 */ /* 0x004fc80000400000 */
[----:B------:R-:W-:-:S05]  /*0570*/  @P0 FMUL R11, R3, R4 ;  /* 0x00000004030b0220 */ /* 0x000fca0000400000 */
[----:B------:R-:W-:Y:S01]  /*0580*/  STG.E.64 desc[UR4][R8.64], R10 ;  /* 0x0000000a08007986 */ /* 0x000fe2000c101b04 */
[----:B------:R-:W-:Y:S05]  /*0590*/  EXIT ;  /* 0x000000000000794d */ /* 0x000fea0003800000 */
.L_x_0:
[----:B------:R-:W-:-:S00]  /*05a0*/  BRA `(.L_x_0) ;  /* 0xfffffffc00fc7947 */ /* 0x000fc0000383ffff */
[----:B------:R-:W-:-:S00]  /*05b0*/  NOP ;  /* 0x0000000000007918 */ /* 0x000fc00000000000 */
        /* <DEDUP_REMOVED lines=12> */
.L_x_1:


//--------------------- .nv.constant0.triton_poi_fused_cat_24 --------------------------
	.section	.nv.constant0.triton_poi_fused_cat_24,"a",@progbits
	.sectionflags	@""
	.align	4
.nv.constant0.triton_poi_fused_cat_24:
	.zero		564
